	.headerflags	@"EF_CUDA_TEXMODE_UNIFIED EF_CUDA_64BIT_ADDRESS EF_CUDA_ACCELERATORS EF_CUDA_SM90 EF_CUDA_VIRTUAL_SM(EF_CUDA_SM90)"
	.elftype	@"ET_EXEC"


//--------------------- .nv.info                  --------------------------
	.section	.nv.info,"",@"SHT_CUDA_INFO"
	.align	4


	//----- nvinfo : EIATTR_REGCOUNT
	.align		4
        /*0000*/ 	.byte	0x04, 0x2f
        /*0002*/ 	.short	(.L_1 - .L_0)
	.align		4
.L_0:
        /*0004*/ 	.word	index@(triton_poi_fused_mean_sum_0)
        /*0008*/ 	.word	0x0000000e


	//----- nvinfo : EIATTR_MIN_STACK_SIZE
	.align		4
.L_1:
        /*000c*/ 	.byte	0x04, 0x12
        /*000e*/ 	.short	(.L_3 - .L_2)
	.align		4
.L_2:
        /*0010*/ 	.word	index@(triton_poi_fused_mean_sum_0)
        /*0014*/ 	.word	0x00000000


	//----- nvinfo : EIATTR_FRAME_SIZE
	.align		4
.L_3:
        /*0018*/ 	.byte	0x04, 0x11
        /*001a*/ 	.short	(.L_5 - .L_4)
	.align		4
.L_4:
        /*001c*/ 	.word	index@(triton_poi_fused_mean_sum_0)
        /*0020*/ 	.word	0x00000000


	//----- nvinfo : EIATTR_MIN_STACK_SIZE
	.align		4
.L_5:
        /*0024*/ 	.byte	0x04, 0x12
        /*0026*/ 	.short	(.L_7 - .L_6)
	.align		4
.L_6:
        /*0028*/ 	.word	index@(triton_poi_fused_mean_sum_0)
        /*002c*/ 	.word	0x00000000
.L_7:


//--------------------- .nv.info.triton_poi_fused_mean_sum_0 --------------------------
	.section	.nv.info.triton_poi_fused_mean_sum_0,"",@"SHT_CUDA_INFO"
	.sectionflags	@""
	.align	4


	//----- nvinfo : EIATTR_CUDA_API_VERSION
	.align		4
        /*0000*/ 	.byte	0x04, 0x37
        /*0002*/ 	.short	(.L_9 - .L_8)
.L_8:
        /*0004*/ 	.word	0x0000007c


	//----- nvinfo : EIATTR_KPARAM_INFO
	.align		4
.L_9:
        /*0008*/ 	.byte	0x04, 0x17
        /*000a*/ 	.short	(.L_11 - .L_10)
.L_10:
        /*000c*/ 	.word	0x00000000
        /*0010*/ 	.short	0x0002
        /*0012*/ 	.short	0x0010
        /*0014*/ 	.byte	0x00, 0xf0, 0x11, 0x00


	//----- nvinfo : EIATTR_KPARAM_INFO
	.align		4
.L_11:
        /*0018*/ 	.byte	0x04, 0x17
        /*001a*/ 	.short	(.L_13 - .L_12)
.L_12:
        /*001c*/ 	.word	0x00000000
        /*0020*/ 	.short	0x0001
        /*0022*/ 	.short	0x0008
        /*0024*/ 	.byte	0x00, 0xf4, 0x21, 0x00


	//----- nvinfo : EIATTR_KPARAM_INFO
	.align		4
.L_13:
        /*0028*/ 	.byte	0x04, 0x17
        /*002a*/ 	.short	(.L_15 - .L_14)
.L_14:
        /*002c*/ 	.word	0x00000000
        /*0030*/ 	.short	0x0000
        /*0032*/ 	.short	0x0000
        /*0034*/ 	.byte	0x00, 0xf4, 0x21, 0x00


	//----- nvinfo : EIATTR_SPARSE_MMA_MASK
	.align		4
.L_15:
        /*0038*/ 	.byte	0x03, 0x50
        /*003a*/ 	.short	0x0000


	//----- nvinfo : EIATTR_MAXREG_COUNT
	.align		4
        /*003c*/ 	.byte	0x03, 0x1b
        /*003e*/ 	.short	0x00ff


	//----- nvinfo : EIATTR_EXIT_INSTR_OFFSETS
	.align		4
        /*0040*/ 	.byte	0x04, 0x1c
        /*0042*/ 	.short	(.L_17 - .L_16)


	//   ....[0]....
.L_16:
        /*0044*/ 	.word	0x000001a0


	//   ....[1]....
        /*0048*/ 	.word	0x000001c0


	//----- nvinfo : EIATTR_REQNTID
	.align		4
.L_17:
        /*004c*/ 	.byte	0x04, 0x10
        /*004e*/ 	.short	(.L_19 - .L_18)
.L_18:
        /*0050*/ 	.word	0x00000020
        /*0054*/ 	.word	0x00000001
        /*0058*/ 	.word	0x00000001


	//----- nvinfo : EIATTR_CBANK_PARAM_SIZE
	.align		4
.L_19:
        /*005c*/ 	.byte	0x03, 0x19
        /*005e*/ 	.short	0x0014


	//----- nvinfo : EIATTR_PARAM_CBANK
	.align		4
        /*0060*/ 	.byte	0x04, 0x0a
        /*0062*/ 	.short	(.L_21 - .L_20)
	.align		4
.L_20:
        /*0064*/ 	.word	index@(.nv.constant0.triton_poi_fused_mean_sum_0)
        /*0068*/ 	.short	0x0210
        /*006a*/ 	.short	0x0014


	//----- nvinfo : EIATTR_SW_WAR
	.align		4
.L_21:
        /*006c*/ 	.byte	0x04, 0x36
        /*006e*/ 	.short	(.L_23 - .L_22)
.L_22:
        /*0070*/ 	.word	0x00000008
.L_23:


//--------------------- .nv.callgraph             --------------------------
	.section	.nv.callgraph,"",@"SHT_CUDA_CALLGRAPH"
	.align	4
	.sectionentsize	8
	.align		4
        /*0000*/ 	.word	0x00000000
	.align		4
        /*0004*/ 	.word	0xffffffff
	.align		4
        /*0008*/ 	.word	0x00000000
	.align		4
        /*000c*/ 	.word	0xfffffffe
	.align		4
        /*0010*/ 	.word	0x00000000
	.align		4
        /*0014*/ 	.word	0xfffffffd
	.align		4
        /*0018*/ 	.word	0x00000000
	.align		4
        /*001c*/ 	.word	0xfffffffc


//--------------------- .text.triton_poi_fused_mean_sum_0 --------------------------
	.section	.text.triton_poi_fused_mean_sum_0,"ax",@progbits
	.align	128
        .global         triton_poi_fused_mean_sum_0
        .type           triton_poi_fused_mean_sum_0,@function
        .size           triton_poi_fused_mean_sum_0,(.L_x_1 - triton_poi_fused_mean_sum_0)
        .other          triton_poi_fused_mean_sum_0,@"STO_CUDA_ENTRY STV_DEFAULT"
triton_poi_fused_mean_sum_0:
.text.triton_poi_fused_mean_sum_0:
[----:B------:R-:W0:Y:S02]  /*0000*/  LDC R1, c[0x0][0x28] ;  /* 0x00000a00ff017b82 */ /* 0x000e240000000800 */
[----:B------:R-:W1:Y:S01]  /*0010*/  S2R R8, SR_TID.X ;  /* 0x0000000000087919 */ /* 0x000e620000002100 */
[----:B------:R-:W2:Y:S01]  /*0020*/  LDC.64 R4, c[0x0][0x210] ;  /* 0x00008400ff047b82 */ /* 0x000ea20000000a00 */
[----:B------:R-:W-:Y:S01]  /*0030*/  IMAD.MOV.U32 R11, RZ, RZ, RZ ;  /* 0x000000ffff0b7224 */ /* 0x000fe200078e00ff */
[----:B------:R-:W-:Y:S01]  /*0040*/  ULDC.64 UR4, c[0x0][0x208] ;  /* 0x0000820000047ab9 */ /* 0x000fe20000000a00 */
[----:B------:R-:W3:Y:S01]  /*0050*/  S2R R9, SR_CTAID.X ;  /* 0x0000000000097919 */ /* 0x000ee20000002500 */
[----:B-1----:R-:W-:-:S05]  /*0060*/  LOP3.LUT R0, R8, 0xf, RZ, 0xc0, !PT ;  /* 0x0000000f08007812 */ /* 0x002fca00078ec0ff */
[----:B---3--:R-:W-:-:S05]  /*0070*/  IMAD R9, R9, 0x10, R0 ;  /* 0x0000001009097824 */ /* 0x008fca00078e0200 */
[----:B------:R-:W-:Y:S02]  /*0080*/  SHF.R.S32.HI R0, RZ, 0x1f, R9 ;  /* 0x0000001fff007819 */ /* 0x000fe40000011409 */
[----:B------:R-:W-:Y:S02]  /*0090*/  ISETP.GE.AND P0, PT, R9, 0x10, PT ;  /* 0x000000100900780c */ /* 0x000fe40003f06270 */
[----:B------:R-:W-:-:S05]  /*00a0*/  LEA.HI R0, R0, R9, RZ, 0x2 ;  /* 0x0000000900007211 */ /* 0x000fca00078f10ff */
[C---:B------:R-:W-:Y:S01]  /*00b0*/  IMAD.SHL.U32 R2, R0.reuse, 0x2, RZ ;  /* 0x0000000200027824 */ /* 0x040fe200078e00ff */
[----:B------:R-:W-:-:S04]  /*00c0*/  LOP3.LUT R0, R0, 0xfffffffc, RZ, 0xc0, !PT ;  /* 0xfffffffc00007812 */ /* 0x000fc800078ec0ff */
[----:B------:R-:W-:-:S04]  /*00d0*/  LOP3.LUT R2, R2, 0xfffffff8, RZ, 0xc0, !PT ;  /* 0xfffffff802027812 */ /* 0x000fc800078ec0ff */
[----:B------:R-:W-:Y:S01]  /*00e0*/  IADD3 R3, R2, R9, -R0 ;  /* 0x0000000902037210 */ /* 0x000fe20007ffe800 */
[----:B------:R-:W-:-:S04]  /*00f0*/  IMAD.MOV.U32 R0, RZ, RZ, RZ ;  /* 0x000000ffff007224 */ /* 0x000fc800078e00ff */
[C---:B------:R-:W-:Y:S02]  /*0100*/  VIADD R7, R3.reuse, 0x4 ;  /* 0x0000000403077836 */ /* 0x040fe40000000000 */
[----:B--2---:R-:W-:-:S04]  /*0110*/  IMAD.WIDE R2, R3, 0x4, R4 ;  /* 0x0000000403027825 */ /* 0x004fc800078e0204 */
[----:B------:R-:W-:Y:S01]  /*0120*/  IMAD.WIDE R4, R7, 0x4, R4 ;  /* 0x0000000407047825 */ /* 0x000fe200078e0204 */
[----:B------:R-:W2:Y:S01]  /*0130*/  @!P0 LDG.E R0, desc[UR4][R2.64] ;  /* 0x0000000402008981 */ /* 0x000ea2000c1e1900 */
[----:B------:R-:W1:Y:S03]  /*0140*/  LDC.64 R6, c[0x0][0x218] ;  /* 0x00008600ff067b82 */ /* 0x000e660000000a00 */
[----:B------:R-:W2:Y:S01]  /*0150*/  @!P0 LDG.E R11, desc[UR4][R4.64] ;  /* 0x00000004040b8981 */ /* 0x000ea2000c1e1900 */
[----:B------:R-:W-:-:S04]  /*0160*/  LOP3.LUT P0, RZ, R8, 0x10, RZ, 0xc0, !PT ;  /* 0x0000001008ff7812 */ /* 0x000fc8000780c0ff */
[C---:B------:R-:W-:Y:S01]  /*0170*/  ISETP.LT.AND P0, PT, R9.reuse, 0x10, !P0 ;  /* 0x000000100900780c */ /* 0x040fe20004701270 */
[----:B-1----:R-:W-:-:S04]  /*0180*/  IMAD.WIDE R6, R9, 0x4, R6 ;  /* 0x0000000409067825 */ /* 0x002fc800078e0206 */
[----:B--2---:R-:W-:-:S08]  /*0190*/  FADD R11, R11, R0 ;  /* 0x000000000b0b7221 */ /* 0x004fd00000000000 */
[----:B------:R-:W-:Y:S05]  /*01a0*/  @!P0 EXIT ;  /* 0x000000000000894d */ /* 0x000fea0003800000 */
[----:B------:R-:W-:Y:S01]  /*01b0*/  STG.E desc[UR4][R6.64], R11 ;  /* 0x0000000b06007986 */ /* 0x000fe2000c101904 */
[----:B------:R-:W-:Y:S05]  /*01c0*/  EXIT ;  /* 0x000000000000794d */ /* 0x000fea0003800000 */
.L_x_0:
[----:B------:R-:W-:-:S00]  /*01d0*/  BRA `(.L_x_0) ;  /* 0xfffffffc00fc7947 */ /* 0x000fc0000383ffff */
[----:B------:R-:W-:-:S00]  /*01e0*/  NOP ;  /* 0x0000000000007918 */ /* 0x000fc00000000000 */
        /* <DEDUP_REMOVED lines=9> */
.L_x_1:


//--------------------- .nv.constant0.triton_poi_fused_mean_sum_0 --------------------------
	.section	.nv.constant0.triton_poi_fused_mean_sum_0,"a",@progbits
	.sectionflags	@""
	.align	4
.nv.constant0.triton_poi_fused_mean_sum_0:
	.zero		548
